//
// Generated by NVIDIA NVVM Compiler
//
// Compiler Build ID: CL-36424714
// Cuda compilation tools, release 13.0, V13.0.88
// Based on NVVM 20.0.0
//

.version 9.0
.target sm_100
.address_size 64

	// .globl	_Z18printThreadIndicesv
.extern .func  (.param .b32 func_retval0) vprintf
(
	.param .b64 vprintf_param_0,
	.param .b64 vprintf_param_1
)
;
.global .align 1 .b8 $str[42] = {98, 108, 111, 99, 107, 73, 100, 120, 46, 120, 58, 32, 37, 100, 44, 32, 116, 104, 114, 101, 97, 100, 73, 100, 120, 46, 120, 58, 32, 37, 100, 44, 32, 116, 105, 100, 58, 32, 37, 100, 10};

.visible .entry _Z18printThreadIndicesv()
{
	.local .align 8 .b8 	__local_depot0[16];
	.reg .b64 	%SP;
	.reg .b64 	%SPL;
	.reg .b32 	%r<7>;
	.reg .b64 	%rd<5>;

	mov.u64 	%SPL, __local_depot0;
	cvta.local.u64 	%SP, %SPL;
	add.u64 	%rd1, %SP, 0;
	add.u64 	%rd2, %SPL, 0;
	mov.u32 	%r1, %ctaid.x;
	mov.u32 	%r2, %ntid.x;
	mov.u32 	%r3, %tid.x;
	mad.lo.s32 	%r4, %r1, %r2, %r3;
	st.local.v2.u32 	[%rd2], {%r1, %r3};
	st.local.u32 	[%rd2+8], %r4;
	mov.u64 	%rd3, $str;
	cvta.global.u64 	%rd4, %rd3;
	{ // callseq 0, 0
	.param .b64 param0;
	st.param.b64 	[param0], %rd4;
	.param .b64 param1;
	st.param.b64 	[param1], %rd1;
	.param .b32 retval0;
	call.uni (retval0), 
	vprintf, 
	(
	param0, 
	param1
	);
	ld.param.b32 	%r5, [retval0];
	} // callseq 0
	ret;

}


// ===== COMPILED SASS (sm_100) =====

	.target	sm_100

	.elftype	@"ET_EXEC"


//--------------------- .note.nv.tkinfo           --------------------------
	.section	.note.nv.tkinfo,"",@"SHT_NOTE"
	.sectionflags	@"SHF_NOTE_NV_TKINFO"
	.tkinfo
        /*0018*/ 	.word	0x00000002
        /*0030*/ 	.string	""
        /*0030*/ 	.string	"ptxas"
        /*0030*/ 	.string	"Cuda compilation tools, release 13.0, V13.0.88"
        /*0030*/ 	.string	"Build cuda_13.0.r13.0/compiler.36424714_0"
        /*0030*/ 	.string	"-arch sm_100 -m 64 "



//--------------------- .note.nv.cuinfo           --------------------------
	.section	.note.nv.cuinfo,"",@"SHT_NOTE"
	.sectionflags	@"SHF_NOTE_NV_CUINFO"
        /*0018*/ 	.short	0x0002
        /*001a*/ 	.short	0x0064
        /*001c*/ 	.short	0x0082
	.zero		2


//--------------------- .nv.info                  --------------------------
	.section	.nv.info,"",@"SHT_CUDA_INFO"
	.align	4


	//----- nvinfo : EIATTR_REGCOUNT
	.align		4
        /*0000*/ 	.byte	0x04, 0x2f
        /*0002*/ 	.short	(.L_2 - .L_1)
	.align		4
.L_1:
        /*0004*/ 	.word	index@(_Z18printThreadIndicesv)
        /*0008*/ 	.word	0x00000018


	//----- nvinfo : EIATTR_FRAME_SIZE
	.align		4
.L_2:
        /*000c*/ 	.byte	0x04, 0x11
        /*000e*/ 	.short	(.L_4 - .L_3)
	.align		4
.L_3:
        /*0010*/ 	.word	index@(_Z18printThreadIndicesv)
        /*0014*/ 	.word	0x00000010


	//----- nvinfo : EIATTR_MIN_STACK_SIZE
	.align		4
.L_4:
        /*0018*/ 	.byte	0x04, 0x12
        /*001a*/ 	.short	(.L_6 - .L_5)
	.align		4
.L_5:
        /*001c*/ 	.word	index@(_Z18printThreadIndicesv)
        /*0020*/ 	.word	0x00000010
.L_6:


//--------------------- .nv.compat                --------------------------
	.section	.nv.compat,"",@"SHT_CUDA_COMPAT_INFO"
	.align	4
        /*0000*/ 	.byte	0x02, 0x09, 0x00, 0x00, 0x02, 0x02, 0x01, 0x00, 0x02, 0x05, 0x05, 0x00, 0x03, 0x07, 0x01, 0x01
        /*0010*/ 	.byte	0x02, 0x03, 0x00, 0x00, 0x02, 0x06, 0x01, 0x00, 0x04, 0x0b, 0x08, 0x00, 0x09, 0x00, 0x00, 0x00
        /*0020*/ 	.byte	0x00, 0x00, 0x00, 0x00


//--------------------- .nv.info._Z18printThreadIndicesv --------------------------
	.section	.nv.info._Z18printThreadIndicesv,"",@"SHT_CUDA_INFO"
	.sectionflags	@""
	.align	4


	//----- nvinfo : EIATTR_CUDA_API_VERSION
	.align		4
        /*0000*/ 	.byte	0x04, 0x37
        /*0002*/ 	.short	(.L_8 - .L_7)
.L_7:
        /*0004*/ 	.word	0x00000082


	//----- nvinfo : EIATTR_SPARSE_MMA_MASK
	.align		4
.L_8:
        /*0008*/ 	.byte	0x03, 0x50
        /*000a*/ 	.short	0x0000


	//----- nvinfo : EIATTR_MAXREG_COUNT
	.align		4
        /*000c*/ 	.byte	0x03, 0x1b
        /*000e*/ 	.short	0x00ff


	//----- nvinfo : EIATTR_EXTERNS
	.align		4
        /*0010*/ 	.byte	0x04, 0x0f
        /*0012*/ 	.short	(.L_10 - .L_9)


	//   ....[0]....
	.align		4
.L_9:
        /*0014*/ 	.word	index@(vprintf)


	//----- nvinfo : EIATTR_MERCURY_ISA_VERSION
	.align		4
.L_10:
        /*0018*/ 	.byte	0x03, 0x5f
        /*001a*/ 	.short	0x0101


	//----- nvinfo : EIATTR_VRC_CTA_INIT_COUNT
	.align		4
        /*001c*/ 	.byte	0x02, 0x4a
	.zero		1
	.zero		1


	//----- nvinfo : EIATTR_SYSCALL_OFFSETS
	.align		4
        /*0020*/ 	.byte	0x04, 0x46
        /*0022*/ 	.short	(.L_12 - .L_11)


	//   ....[0]....
.L_11:
        /*0024*/ 	.word	0x00000120


	//----- nvinfo : EIATTR_EXIT_INSTR_OFFSETS
	.align		4
.L_12:
        /*0028*/ 	.byte	0x04, 0x1c
        /*002a*/ 	.short	(.L_14 - .L_13)


	//   ....[0]....
.L_13:
        /*002c*/ 	.word	0x00000130


	//----- nvinfo : EIATTR_SW_WAR
	.align		4
.L_14:
        /*0030*/ 	.byte	0x04, 0x36
        /*0032*/ 	.short	(.L_16 - .L_15)
.L_15:
        /*0034*/ 	.word	0x00000008
.L_16:


//--------------------- .nv.callgraph             --------------------------
	.section	.nv.callgraph,"",@"SHT_CUDA_CALLGRAPH"
	.align	4
	.sectionentsize	8
	.align		4
        /*0000*/ 	.word	0x00000000
	.align		4
        /*0004*/ 	.word	0xffffffff
	.align		4
        /*0008*/ 	.word	index@(_Z18printThreadIndicesv)
	.align		4
        /*000c*/ 	.word	index@(vprintf)
	.align		4
        /*0010*/ 	.word	0x00000000
	.align		4
        /*0014*/ 	.word	0xfffffffe
	.align		4
        /*0018*/ 	.word	0x00000000
	.align		4
        /*001c*/ 	.word	0xfffffffd
	.align		4
        /*0020*/ 	.word	0x00000000
	.align		4
        /*0024*/ 	.word	0xfffffffc


//--------------------- .nv.constant4             --------------------------
	.section	.nv.constant4,"a",@progbits
	.align	8
	.align		8
.nv.constant4:
        /*0000*/ 	.dword	vprintf
	.align		8
        /*0008*/ 	.dword	$str


//--------------------- .text._Z18printThreadIndicesv --------------------------
	.section	.text._Z18printThreadIndicesv,"ax",@progbits
	.align	128
        .global         _Z18printThreadIndicesv
        .type           _Z18printThreadIndicesv,@function
        .size           _Z18printThreadIndicesv,(.L_x_2 - _Z18printThreadIndicesv)
        .other          _Z18printThreadIndicesv,@"STO_CUDA_ENTRY STV_DEFAULT"
_Z18printThreadIndicesv:
.text._Z18printThreadIndicesv:
[----:B------:R-:W0:Y:S01]  /*0000*/  LDC R1, c[0x0][0x37c] ;  /* 0x0000df00ff017b82 */ /* 0x000e220000000800 */
[----:B------:R-:W1:Y:S01]  /*0010*/  S2R R8, SR_CTAID.X ;  /* 0x0000000000087919 */ /* 0x000e620000002500 */
[----:B------:R-:W2:Y:S01]  /*0020*/  LDCU UR5, c[0x0][0x2fc] ;  /* 0x00005f80ff0577ac */ /* 0x000ea20008000800 */
[----:B------:R-:W-:Y:S01]  /*0030*/  MOV R2, 0x0 ;  /* 0x0000000000027802 */ /* 0x000fe20000000f00 */
[----:B0-----:R-:W-:Y:S01]  /*0040*/  VIADD R1, R1, 0xfffffff0 ;  /* 0xfffffff001017836 */ /* 0x001fe20000000000 */
[----:B------:R-:W1:Y:S01]  /*0050*/  S2R R9, SR_TID.X ;  /* 0x0000000000097919 */ /* 0x000e620000002100 */
[----:B------:R-:W1:Y:S03]  /*0060*/  LDCU UR6, c[0x0][0x360] ;  /* 0x00006c00ff0677ac */ /* 0x000e660008000800 */
[----:B------:R-:W0:Y:S01]  /*0070*/  LDC.64 R2, c[0x4][R2] ;  /* 0x0100000002027b82 */ /* 0x000e220000000a00 */
[----:B------:R-:W3:Y:S02]  /*0080*/  LDCU UR4, c[0x0][0x2f8] ;  /* 0x00005f00ff0477ac */ /* 0x000ee40008000800 */
[----:B---3--:R-:W-:-:S05]  /*0090*/  IADD3 R6, P0, PT, R1, UR4, RZ ;  /* 0x0000000401067c10 */ /* 0x008fca000ff1e0ff */
[----:B--2---:R-:W-:Y:S02]  /*00a0*/  IMAD.X R7, RZ, RZ, UR5, P0 ;  /* 0x00000005ff077e24 */ /* 0x004fe400080e06ff */
[----:B-1----:R-:W-:Y:S01]  /*00b0*/  IMAD R0, R8, UR6, R9 ;  /* 0x0000000608007c24 */ /* 0x002fe2000f8e0209 */
[----:B------:R1:W-:Y:S01]  /*00c0*/  STL.64 [R1], R8 ;  /* 0x0000000801007387 */ /* 0x0003e20000100a00 */
[----:B------:R-:W2:Y:S03]  /*00d0*/  LDCU.64 UR6, c[0x4][0x8] ;  /* 0x01000100ff0677ac */ /* 0x000ea60008000a00 */
[----:B------:R1:W-:Y:S01]  /*00e0*/  STL [R1+0x8], R0 ;  /* 0x0000080001007387 */ /* 0x0003e20000100800 */
[----:B--2---:R-:W-:Y:S01]  /*00f0*/  IMAD.U32 R4, RZ, RZ, UR6 ;  /* 0x00000006ff047e24 */ /* 0x004fe2000f8e00ff */
[----:B01----:R-:W-:-:S07]  /*0100*/  MOV R5, UR7 ;  /* 0x0000000700057c02 */ /* 0x003fce0008000f00 */
[----:B------:R-:W-:-:S07]  /*0110*/  LEPC R20, `(.L_x_0) ;  /* 0x000000001014794e */ /* 0x000fce0000000000 */
[----:B------:R-:W-:Y:S05]  /*0120*/  CALL.ABS.NOINC R2 ;  /* 0x0000000002007343 */ /* 0x000fea0003c00000 */
.L_x_0:
[----:B------:R-:W-:Y:S05]  /*0130*/  EXIT ;  /* 0x000000000000794d */ /* 0x000fea0003800000 */
.L_x_1:
[----:B------:R-:W-:-:S00]  /*0140*/  BRA `(.L_x_1) ;  /* 0xfffffffc00fc7947 */ /* 0x000fc0000383ffff */
[----:B------:R-:W-:-:S00]  /*0150*/  NOP ;  /* 0x0000000000007918 */ /* 0x000fc00000000000 */
        /* <DEDUP_REMOVED lines=10> */
.L_x_2:


//--------------------- .nv.global.init           --------------------------
	.section	.nv.global.init,"aw",@progbits
.nv.global.init:
	.type		$str,@object
	.size		$str,(.L_0 - $str)
$str:
        /*0000*/ 	.byte	0x62, 0x6c, 0x6f, 0x63, 0x6b, 0x49, 0x64, 0x78, 0x2e, 0x78, 0x3a, 0x20, 0x25, 0x64, 0x2c, 0x20
        /*0010*/ 	.byte	0x74, 0x68, 0x72, 0x65, 0x61, 0x64, 0x49, 0x64, 0x78, 0x2e, 0x78, 0x3a, 0x20, 0x25, 0x64, 0x2c
        /*0020*/ 	.byte	0x20, 0x74, 0x69, 0x64, 0x3a, 0x20, 0x25, 0x64, 0x0a, 0x00
.L_0:


//--------------------- .nv.shared.reserved.0     --------------------------
	.section	.nv.shared.reserved.0,"aw",@nobits
	.weak		__nv_reservedSMEM_offset_0_alias
	.size		__nv_reservedSMEM_offset_0_alias, 0, 64
	.other		__nv_reservedSMEM_offset_0_alias,@"STO_CUDA_RESERVED_SHARED STV_DEFAULT"
__nv_reservedSMEM_offset_0_alias:
	.zero		0
	.zero		64


//--------------------- .nv.constant0._Z18printThreadIndicesv --------------------------
	.section	.nv.constant0._Z18printThreadIndicesv,"a",@progbits
	.sectionflags	@""
	.align	4
.nv.constant0._Z18printThreadIndicesv:
	.zero		896


//--------------------- SYMBOLS --------------------------

	.type		.nv.reservedSmem.offset0,@object
	.size		.nv.reservedSmem.offset0,0x4
	.type		vprintf,@function
